//
// Generated by NVIDIA NVVM Compiler
//
// Compiler Build ID: CL-36424714
// Cuda compilation tools, release 13.0, V13.0.88
// Based on NVVM 20.0.0
//

.version 9.0
.target sm_100
.address_size 64

	// .globl	_Z10CUDABinaryPcPi
.extern .func  (.param .b32 func_retval0) vprintf
(
	.param .b64 vprintf_param_0,
	.param .b64 vprintf_param_1
)
;
.global .align 1 .b8 $str[5] = {37, 100, 32, 32};

.visible .entry _Z10CUDABinaryPcPi(
	.param .u64 .ptr .align 1 _Z10CUDABinaryPcPi_param_0,
	.param .u64 .ptr .align 1 _Z10CUDABinaryPcPi_param_1
)
{
	.local .align 8 .b8 	__local_depot0[48];
	.reg .b64 	%SP;
	.reg .b64 	%SPL;
	.reg .pred 	%p<11>;
	.reg .b16 	%rs<2>;
	.reg .b32 	%r<129>;
	.reg .b64 	%rd<22>;

	mov.u64 	%SPL, __local_depot0;
	cvta.local.u64 	%SP, %SPL;
	ld.param.u64 	%rd3, [_Z10CUDABinaryPcPi_param_0];
	cvta.to.global.u64 	%rd4, %rd3;
	add.u64 	%rd1, %SPL, 0;
	mov.u32 	%r39, %tid.x;
	cvt.u64.u32 	%rd6, %r39;
	add.s64 	%rd7, %rd4, %rd6;
	ld.global.u8 	%rs1, [%rd7];
	mov.b32 	%r40, 0;
	st.local.v2.u32 	[%rd1], {%r40, %r40};
	st.local.v2.u32 	[%rd1+8], {%r40, %r40};
	st.local.v2.u32 	[%rd1+16], {%r40, %r40};
	st.local.v2.u32 	[%rd1+24], {%r40, %r40};
	st.local.v2.u32 	[%rd1+32], {%r40, %r40};
	setp.eq.s16 	%p1, %rs1, 0;
	mov.b32 	%r110, 1;
	@%p1 bra 	$L__BB0_3;
	cvt.u32.u16 	%r42, %rs1;
	cvt.s32.s8 	%r112, %r42;
	mov.b32 	%r111, 1;
$L__BB0_2:
	add.s32 	%r110, %r111, 1;
	mul.wide.u32 	%rd8, %r111, 4;
	add.s64 	%rd9, %rd1, %rd8;
	shr.u32 	%r43, %r112, 31;
	add.s32 	%r44, %r112, %r43;
	and.b32  	%r45, %r44, -2;
	sub.s32 	%r46, %r112, %r45;
	st.local.u32 	[%rd9], %r46;
	shr.s32 	%r8, %r44, 1;
	add.s32 	%r47, %r112, 1;
	setp.lt.u32 	%p2, %r47, 3;
	mov.u32 	%r111, %r110;
	mov.u32 	%r112, %r8;
	@%p2 bra 	$L__BB0_3;
	bra.uni 	$L__BB0_2;
$L__BB0_3:
	and.b32  	%r3, %r110, 15;
	setp.lt.u32 	%p3, %r110, 16;
	mov.b32 	%r128, 0;
	mov.u32 	%r118, %r110;
	@%p3 bra 	$L__BB0_6;
	and.b32  	%r51, %r110, -16;
	neg.s32 	%r113, %r51;
	add.s64 	%rd2, %rd1, -28;
	mov.b32 	%r128, 0;
	mov.u32 	%r118, %r110;
$L__BB0_5:
	.pragma "nounroll";
	mul.wide.s32 	%rd10, %r118, 4;
	add.s64 	%rd11, %rd2, %rd10;
	ld.local.u32 	%r52, [%rd11+28];
	mad.lo.s32 	%r53, %r128, 10, %r52;
	ld.local.u32 	%r54, [%rd11+24];
	mad.lo.s32 	%r55, %r53, 10, %r54;
	ld.local.u32 	%r56, [%rd11+20];
	mad.lo.s32 	%r57, %r55, 10, %r56;
	ld.local.u32 	%r58, [%rd11+16];
	mad.lo.s32 	%r59, %r57, 10, %r58;
	ld.local.u32 	%r60, [%rd11+12];
	mad.lo.s32 	%r61, %r59, 10, %r60;
	ld.local.u32 	%r62, [%rd11+8];
	mad.lo.s32 	%r63, %r61, 10, %r62;
	ld.local.u32 	%r64, [%rd11+4];
	mad.lo.s32 	%r65, %r63, 10, %r64;
	ld.local.u32 	%r66, [%rd11];
	mad.lo.s32 	%r67, %r65, 10, %r66;
	ld.local.u32 	%r68, [%rd11+-4];
	mad.lo.s32 	%r69, %r67, 10, %r68;
	ld.local.u32 	%r70, [%rd11+-8];
	mad.lo.s32 	%r71, %r69, 10, %r70;
	ld.local.u32 	%r72, [%rd11+-12];
	mad.lo.s32 	%r73, %r71, 10, %r72;
	ld.local.u32 	%r74, [%rd11+-16];
	mad.lo.s32 	%r75, %r73, 10, %r74;
	ld.local.u32 	%r76, [%rd11+-20];
	mad.lo.s32 	%r77, %r75, 10, %r76;
	ld.local.u32 	%r78, [%rd11+-24];
	mad.lo.s32 	%r79, %r77, 10, %r78;
	ld.local.u32 	%r80, [%rd11+-28];
	mad.lo.s32 	%r81, %r79, 10, %r80;
	add.s32 	%r118, %r118, -16;
	ld.local.u32 	%r82, [%rd11+-32];
	mad.lo.s32 	%r128, %r81, 10, %r82;
	add.s32 	%r113, %r113, 16;
	setp.ne.s32 	%p4, %r113, 0;
	@%p4 bra 	$L__BB0_5;
$L__BB0_6:
	setp.eq.s32 	%p5, %r3, 0;
	@%p5 bra 	$L__BB0_15;
	and.b32  	%r18, %r110, 7;
	setp.lt.u32 	%p6, %r3, 8;
	@%p6 bra 	$L__BB0_9;
	mul.wide.s32 	%rd12, %r118, 4;
	add.s64 	%rd13, %rd1, %rd12;
	ld.local.u32 	%r84, [%rd13];
	mad.lo.s32 	%r85, %r128, 10, %r84;
	ld.local.u32 	%r86, [%rd13+-4];
	mad.lo.s32 	%r87, %r85, 10, %r86;
	ld.local.u32 	%r88, [%rd13+-8];
	mad.lo.s32 	%r89, %r87, 10, %r88;
	ld.local.u32 	%r90, [%rd13+-12];
	mad.lo.s32 	%r91, %r89, 10, %r90;
	ld.local.u32 	%r92, [%rd13+-16];
	mad.lo.s32 	%r93, %r91, 10, %r92;
	ld.local.u32 	%r94, [%rd13+-20];
	mad.lo.s32 	%r95, %r93, 10, %r94;
	ld.local.u32 	%r96, [%rd13+-24];
	mad.lo.s32 	%r97, %r95, 10, %r96;
	ld.local.u32 	%r98, [%rd13+-28];
	mad.lo.s32 	%r128, %r97, 10, %r98;
	add.s32 	%r118, %r118, -8;
$L__BB0_9:
	setp.eq.s32 	%p7, %r18, 0;
	@%p7 bra 	$L__BB0_15;
	and.b32  	%r24, %r110, 3;
	setp.lt.u32 	%p8, %r18, 4;
	@%p8 bra 	$L__BB0_12;
	mul.wide.s32 	%rd14, %r118, 4;
	add.s64 	%rd15, %rd1, %rd14;
	ld.local.u32 	%r100, [%rd15];
	mad.lo.s32 	%r101, %r128, 10, %r100;
	ld.local.u32 	%r102, [%rd15+-4];
	mad.lo.s32 	%r103, %r101, 10, %r102;
	ld.local.u32 	%r104, [%rd15+-8];
	mad.lo.s32 	%r105, %r103, 10, %r104;
	ld.local.u32 	%r106, [%rd15+-12];
	mad.lo.s32 	%r128, %r105, 10, %r106;
	add.s32 	%r118, %r118, -4;
$L__BB0_12:
	setp.eq.s32 	%p9, %r24, 0;
	@%p9 bra 	$L__BB0_15;
	neg.s32 	%r125, %r24;
$L__BB0_14:
	.pragma "nounroll";
	mul.wide.s32 	%rd16, %r118, 4;
	add.s64 	%rd17, %rd1, %rd16;
	add.s32 	%r118, %r118, -1;
	ld.local.u32 	%r107, [%rd17];
	mad.lo.s32 	%r128, %r128, 10, %r107;
	add.s32 	%r125, %r125, 1;
	setp.ne.s32 	%p10, %r125, 0;
	@%p10 bra 	$L__BB0_14;
$L__BB0_15:
	add.u64 	%rd18, %SP, 40;
	add.u64 	%rd19, %SPL, 40;
	st.local.u32 	[%rd19], %r128;
	mov.u64 	%rd20, $str;
	cvta.global.u64 	%rd21, %rd20;
	{ // callseq 0, 0
	.param .b64 param0;
	st.param.b64 	[param0], %rd21;
	.param .b64 param1;
	st.param.b64 	[param1], %rd18;
	.param .b32 retval0;
	call.uni (retval0), 
	vprintf, 
	(
	param0, 
	param1
	);
	ld.param.b32 	%r108, [retval0];
	} // callseq 0
	ret;

}


// ===== COMPILED SASS (sm_100) =====

	.target	sm_100

	.elftype	@"ET_EXEC"


//--------------------- .note.nv.tkinfo           --------------------------
	.section	.note.nv.tkinfo,"",@"SHT_NOTE"
	.sectionflags	@"SHF_NOTE_NV_TKINFO"
	.tkinfo
        /*0018*/ 	.word	0x00000002
        /*0030*/ 	.string	""
        /*0030*/ 	.string	"ptxas"
        /*0030*/ 	.string	"Cuda compilation tools, release 13.0, V13.0.88"
        /*0030*/ 	.string	"Build cuda_13.0.r13.0/compiler.36424714_0"
        /*0030*/ 	.string	"-arch sm_100 -m 64 "



//--------------------- .note.nv.cuinfo           --------------------------
	.section	.note.nv.cuinfo,"",@"SHT_NOTE"
	.sectionflags	@"SHF_NOTE_NV_CUINFO"
        /*0018*/ 	.short	0x0002
        /*001a*/ 	.short	0x0064
        /*001c*/ 	.short	0x0082
	.zero		2


//--------------------- .nv.info                  --------------------------
	.section	.nv.info,"",@"SHT_CUDA_INFO"
	.align	4


	//----- nvinfo : EIATTR_REGCOUNT
	.align		4
        /*0000*/ 	.byte	0x04, 0x2f
        /*0002*/ 	.short	(.L_2 - .L_1)
	.align		4
.L_1:
        /*0004*/ 	.word	index@(_Z10CUDABinaryPcPi)
        /*0008*/ 	.word	0x0000001e


	//----- nvinfo : EIATTR_FRAME_SIZE
	.align		4
.L_2:
        /*000c*/ 	.byte	0x04, 0x11
        /*000e*/ 	.short	(.L_4 - .L_3)
	.align		4
.L_3:
        /*0010*/ 	.word	index@(_Z10CUDABinaryPcPi)
        /*0014*/ 	.word	0x00000030


	//----- nvinfo : EIATTR_MIN_STACK_SIZE
	.align		4
.L_4:
        /*0018*/ 	.byte	0x04, 0x12
        /*001a*/ 	.short	(.L_6 - .L_5)
	.align		4
.L_5:
        /*001c*/ 	.word	index@(_Z10CUDABinaryPcPi)
        /*0020*/ 	.word	0x00000030
.L_6:


//--------------------- .nv.compat                --------------------------
	.section	.nv.compat,"",@"SHT_CUDA_COMPAT_INFO"
	.align	4
        /*0000*/ 	.byte	0x02, 0x09, 0x00, 0x00, 0x02, 0x02, 0x01, 0x00, 0x02, 0x05, 0x05, 0x00, 0x03, 0x07, 0x01, 0x01
        /*0010*/ 	.byte	0x02, 0x03, 0x00, 0x00, 0x02, 0x06, 0x01, 0x00, 0x04, 0x0b, 0x08, 0x00, 0x09, 0x00, 0x00, 0x00
        /*0020*/ 	.byte	0x00, 0x00, 0x00, 0x00


//--------------------- .nv.info._Z10CUDABinaryPcPi --------------------------
	.section	.nv.info._Z10CUDABinaryPcPi,"",@"SHT_CUDA_INFO"
	.sectionflags	@""
	.align	4


	//----- nvinfo : EIATTR_CUDA_API_VERSION
	.align		4
        /*0000*/ 	.byte	0x04, 0x37
        /*0002*/ 	.short	(.L_8 - .L_7)
.L_7:
        /*0004*/ 	.word	0x00000082


	//----- nvinfo : EIATTR_KPARAM_INFO
	.align		4
.L_8:
        /*0008*/ 	.byte	0x04, 0x17
        /*000a*/ 	.short	(.L_10 - .L_9)
.L_9:
        /*000c*/ 	.word	0x00000000
        /*0010*/ 	.short	0x0001
        /*0012*/ 	.short	0x0008
        /*0014*/ 	.byte	0x00, 0xf5, 0x21, 0x00


	//----- nvinfo : EIATTR_KPARAM_INFO
	.align		4
.L_10:
        /*0018*/ 	.byte	0x04, 0x17
        /*001a*/ 	.short	(.L_12 - .L_11)
.L_11:
        /*001c*/ 	.word	0x00000000
        /*0020*/ 	.short	0x0000
        /*0022*/ 	.short	0x0000
        /*0024*/ 	.byte	0x00, 0xf5, 0x21, 0x00


	//----- nvinfo : EIATTR_SPARSE_MMA_MASK
	.align		4
.L_12:
        /*0028*/ 	.byte	0x03, 0x50
        /*002a*/ 	.short	0x0000


	//----- nvinfo : EIATTR_MAXREG_COUNT
	.align		4
        /*002c*/ 	.byte	0x03, 0x1b
        /*002e*/ 	.short	0x00ff


	//----- nvinfo : EIATTR_EXTERNS
	.align		4
        /*0030*/ 	.byte	0x04, 0x0f
        /*0032*/ 	.short	(.L_14 - .L_13)


	//   ....[0]....
	.align		4
.L_13:
        /*0034*/ 	.word	index@(vprintf)


	//----- nvinfo : EIATTR_MERCURY_ISA_VERSION
	.align		4
.L_14:
        /*0038*/ 	.byte	0x03, 0x5f
        /*003a*/ 	.short	0x0101


	//----- nvinfo : EIATTR_VRC_CTA_INIT_COUNT
	.align		4
        /*003c*/ 	.byte	0x02, 0x4a
	.zero		1
	.zero		1


	//----- nvinfo : EIATTR_SYSCALL_OFFSETS
	.align		4
        /*0040*/ 	.byte	0x04, 0x46
        /*0042*/ 	.short	(.L_16 - .L_15)


	//   ....[0]....
.L_15:
        /*0044*/ 	.word	0x00000940


	//----- nvinfo : EIATTR_EXIT_INSTR_OFFSETS
	.align		4
.L_16:
        /*0048*/ 	.byte	0x04, 0x1c
        /*004a*/ 	.short	(.L_18 - .L_17)


	//   ....[0]....
.L_17:
        /*004c*/ 	.word	0x00000950


	//----- nvinfo : EIATTR_CRS_STACK_SIZE
	.align		4
.L_18:
        /*0050*/ 	.byte	0x04, 0x1e
        /*0052*/ 	.short	(.L_20 - .L_19)
.L_19:
        /*0054*/ 	.word	0x00000000


	//----- nvinfo : EIATTR_CBANK_PARAM_SIZE
	.align		4
.L_20:
        /*0058*/ 	.byte	0x03, 0x19
        /*005a*/ 	.short	0x0010


	//----- nvinfo : EIATTR_PARAM_CBANK
	.align		4
        /*005c*/ 	.byte	0x04, 0x0a
        /*005e*/ 	.short	(.L_22 - .L_21)
	.align		4
.L_21:
        /*0060*/ 	.word	index@(.nv.constant0._Z10CUDABinaryPcPi)
        /*0064*/ 	.short	0x0380
        /*0066*/ 	.short	0x0010


	//----- nvinfo : EIATTR_SW_WAR
	.align		4
.L_22:
        /*0068*/ 	.byte	0x04, 0x36
        /*006a*/ 	.short	(.L_24 - .L_23)
.L_23:
        /*006c*/ 	.word	0x00000008
.L_24:


//--------------------- .nv.callgraph             --------------------------
	.section	.nv.callgraph,"",@"SHT_CUDA_CALLGRAPH"
	.align	4
	.sectionentsize	8
	.align		4
        /*0000*/ 	.word	0x00000000
	.align		4
        /*0004*/ 	.word	0xffffffff
	.align		4
        /*0008*/ 	.word	index@(_Z10CUDABinaryPcPi)
	.align		4
        /*000c*/ 	.word	index@(vprintf)
	.align		4
        /*0010*/ 	.word	0x00000000
	.align		4
        /*0014*/ 	.word	0xfffffffe
	.align		4
        /*0018*/ 	.word	0x00000000
	.align		4
        /*001c*/ 	.word	0xfffffffd
	.align		4
        /*0020*/ 	.word	0x00000000
	.align		4
        /*0024*/ 	.word	0xfffffffc


//--------------------- .nv.constant4             --------------------------
	.section	.nv.constant4,"a",@progbits
	.align	8
	.align		8
.nv.constant4:
        /*0000*/ 	.dword	vprintf
	.align		8
        /*0008*/ 	.dword	$str


//--------------------- .text._Z10CUDABinaryPcPi  --------------------------
	.section	.text._Z10CUDABinaryPcPi,"ax",@progbits
	.align	128
        .global         _Z10CUDABinaryPcPi
        .type           _Z10CUDABinaryPcPi,@function
        .size           _Z10CUDABinaryPcPi,(.L_x_16 - _Z10CUDABinaryPcPi)
        .other          _Z10CUDABinaryPcPi,@"STO_CUDA_ENTRY STV_DEFAULT"
_Z10CUDABinaryPcPi:
.text._Z10CUDABinaryPcPi:
[----:B------:R-:W0:Y:S01]  /*0000*/  LDC R1, c[0x0][0x37c] ;  /* 0x0000df00ff017b82 */ /* 0x000e220000000800 */
[----:B------:R-:W1:Y:S01]  /*0010*/  S2R R4, SR_TID.X ;  /* 0x0000000000047919 */ /* 0x000e620000002100 */
[----:B------:R-:W1:Y:S01]  /*0020*/  LDCU.64 UR6, c[0x0][0x380] ;  /* 0x00007000ff0677ac */ /* 0x000e620008000a00 */
[----:B0-----:R-:W-:Y:S01]  /*0030*/  IADD3 R1, PT, PT, R1, -0x30, RZ ;  /* 0xffffffd001017810 */ /* 0x001fe20007ffe0ff */
[----:B------:R-:W0:Y:S01]  /*0040*/  LDCU.64 UR4, c[0x0][0x358] ;  /* 0x00006b00ff0477ac */ /* 0x000e220008000a00 */
[----:B-1----:R-:W-:-:S05]  /*0050*/  IADD3 R4, P0, PT, R4, UR6, RZ ;  /* 0x0000000604047c10 */ /* 0x002fca000ff1e0ff */
[----:B------:R-:W-:-:S05]  /*0060*/  IMAD.X R5, RZ, RZ, UR7, P0 ;  /* 0x00000007ff057e24 */ /* 0x000fca00080e06ff */
[----:B0-----:R-:W2:Y:S01]  /*0070*/  LDG.E.U8 R4, desc[UR4][R4.64] ;  /* 0x0000000404047981 */ /* 0x001ea2000c1e1100 */
[----:B------:R-:W0:Y:S01]  /*0080*/  LDC R6, c[0x0][0x2f8] ;  /* 0x0000be00ff067b82 */ /* 0x000e220000000800 */
[----:B------:R-:W1:Y:S01]  /*0090*/  LDCU UR4, c[0x0][0x2fc] ;  /* 0x00005f80ff0477ac */ /* 0x000e620008000800 */
[----:B------:R-:W-:Y:S01]  /*00a0*/  BSSY.RECONVERGENT B0, `(.L_x_0) ;  /* 0x0000019000007945 */ /* 0x000fe20003800200 */
[----:B------:R3:W-:Y:S01]  /*00b0*/  STL.64 [R1], RZ ;  /* 0x000000ff01007387 */ /* 0x0007e20000100a00 */
[----:B------:R-:W-:Y:S01]  /*00c0*/  MOV R0, R1 ;  /* 0x0000000100007202 */ /* 0x000fe20000000f00 */
[----:B------:R-:W-:Y:S02]  /*00d0*/  IMAD.MOV.U32 R2, RZ, RZ, 0x1 ;  /* 0x00000001ff027424 */ /* 0x000fe400078e00ff */
[----:B------:R3:W-:Y:S04]  /*00e0*/  STL.64 [R1+0x8], RZ ;  /* 0x000008ff01007387 */ /* 0x0007e80000100a00 */
[----:B------:R3:W-:Y:S04]  /*00f0*/  STL.64 [R1+0x10], RZ ;  /* 0x000010ff01007387 */ /* 0x0007e80000100a00 */
[----:B------:R3:W-:Y:S04]  /*0100*/  STL.64 [R1+0x18], RZ ;  /* 0x000018ff01007387 */ /* 0x0007e80000100a00 */
[----:B------:R3:W-:Y:S01]  /*0110*/  STL.64 [R1+0x20], RZ ;  /* 0x000020ff01007387 */ /* 0x0007e20000100a00 */
[----:B--2---:R-:W-:-:S13]  /*0120*/  ISETP.NE.AND P0, PT, R4, RZ, PT ;  /* 0x000000ff0400720c */ /* 0x004fda0003f05270 */
[----:B01-3--:R-:W-:Y:S05]  /*0130*/  @!P0 BRA `(.L_x_1) ;  /* 0x00000000003c8947 */ /* 0x00bfea0003800000 */
[----:B------:R-:W-:Y:S01]  /*0140*/  HFMA2 R3, -RZ, RZ, 0, 5.9604644775390625e-08 ;  /* 0x00000001ff037431 */ /* 0x000fe200000001ff */
[----:B------:R-:W-:Y:S01]  /*0150*/  BSSY.RECONVERGENT B1, `(.L_x_2) ;  /* 0x000000c000017945 */ /* 0x000fe20003800200 */
[----:B------:R-:W-:-:S07]  /*0160*/  PRMT R2, R4, 0x8880, RZ ;  /* 0x0000888004027816 */ /* 0x000fce00000000ff */
.L_x_3:
[----:B------:R-:W-:Y:S01]  /*0170*/  LEA.HI R5, R2, R2, RZ, 0x1 ;  /* 0x0000000202057211 */ /* 0x000fe200078f08ff */
[C---:B------:R-:W-:Y:S01]  /*0180*/  IMAD R4, R3.reuse, 0x4, R0 ;  /* 0x0000000403047824 */ /* 0x040fe200078e0200 */
[----:B------:R-:W-:Y:S02]  /*0190*/  IADD3 R3, PT, PT, R3, 0x1, RZ ;  /* 0x0000000103037810 */ /* 0x000fe40007ffe0ff */
[----:B------:R-:W-:-:S04]  /*01a0*/  LOP3.LUT R7, R5, 0xfffffffe, RZ, 0xc0, !PT ;  /* 0xfffffffe05077812 */ /* 0x000fc800078ec0ff */
[----:B------:R-:W-:Y:S01]  /*01b0*/  IADD3 R7, PT, PT, -R7, R2, RZ ;  /* 0x0000000207077210 */ /* 0x000fe20007ffe1ff */
[----:B------:R-:W-:-:S04]  /*01c0*/  VIADD R2, R2, 0x1 ;  /* 0x0000000102027836 */ /* 0x000fc80000000000 */
[----:B------:R0:W-:Y:S01]  /*01d0*/  STL [R4], R7 ;  /* 0x0000000704007387 */ /* 0x0001e20000100800 */
[----:B------:R-:W-:Y:S02]  /*01e0*/  ISETP.GE.U32.AND P0, PT, R2, 0x3, PT ;  /* 0x000000030200780c */ /* 0x000fe40003f06070 */
[----:B------:R-:W-:-:S11]  /*01f0*/  SHF.R.S32.HI R2, RZ, 0x1, R5 ;  /* 0x00000001ff027819 */ /* 0x000fd60000011405 */
[----:B0-----:R-:W-:Y:S05]  /*0200*/  @P0 BRA `(.L_x_3) ;  /* 0xfffffffc00d80947 */ /* 0x001fea000383ffff */
[----:B------:R-:W-:Y:S05]  /*0210*/  BSYNC.RECONVERGENT B1 ;  /* 0x0000000000017941 */ /* 0x000fea0003800200 */
.L_x_2:
[----:B------:R-:W-:-:S07]  /*0220*/  IMAD.MOV.U32 R2, RZ, RZ, R3 ;  /* 0x000000ffff027224 */ /* 0x000fce00078e0003 */
.L_x_1:
[----:B------:R-:W-:Y:S05]  /*0230*/  BSYNC.RECONVERGENT B0 ;  /* 0x0000000000007941 */ /* 0x000fea0003800200 */
.L_x_0:
[C---:B------:R-:W-:Y:S01]  /*0240*/  ISETP.GE.U32.AND P1, PT, R2.reuse, 0x10, PT ;  /* 0x000000100200780c */ /* 0x040fe20003f26070 */
[----:B------:R-:W-:Y:S01]  /*0250*/  BSSY.RECONVERGENT B0, `(.L_x_4) ;  /* 0x0000030000007945 */ /* 0x000fe20003800200 */
[----:B------:R-:W-:Y:S01]  /*0260*/  LOP3.LUT R22, R2, 0xf, RZ, 0xc0, !PT ;  /* 0x0000000f02167812 */ /* 0x000fe200078ec0ff */
[----:B------:R-:W-:Y:S01]  /*0270*/  IMAD.MOV.U32 R5, RZ, RZ, R2 ;  /* 0x000000ffff057224 */ /* 0x000fe200078e0002 */
[----:B------:R-:W-:Y:S02]  /*0280*/  MOV R8, RZ ;  /* 0x000000ff00087202 */ /* 0x000fe40000000f00 */
[----:B------:R-:W-:-:S07]  /*0290*/  ISETP.NE.AND P0, PT, R22, RZ, PT ;  /* 0x000000ff1600720c */ /* 0x000fce0003f05270 */
[----:B------:R-:W-:Y:S06]  /*02a0*/  @!P1 BRA `(.L_x_5) ;  /* 0x0000000000a89947 */ /* 0x000fec0003800000 */
[----:B------:R-:W-:Y:S01]  /*02b0*/  LOP3.LUT R9, R2, 0xfffffff0, RZ, 0xc0, !PT ;  /* 0xfffffff002097812 */ /* 0x000fe200078ec0ff */
[----:B------:R-:W-:Y:S01]  /*02c0*/  HFMA2 R8, -RZ, RZ, 0, 0 ;  /* 0x00000000ff087431 */ /* 0x000fe200000001ff */
[----:B------:R-:W-:Y:S01]  /*02d0*/  IADD3 R3, PT, PT, R1, -0x1c, RZ ;  /* 0xffffffe401037810 */ /* 0x000fe20007ffe0ff */
[----:B------:R-:W-:Y:S01]  /*02e0*/  IMAD.MOV.U32 R5, RZ, RZ, R2 ;  /* 0x000000ffff057224 */ /* 0x000fe200078e0002 */
[----:B------:R-:W-:-:S07]  /*02f0*/  IADD3 R9, PT, PT, -R9, RZ, RZ ;  /* 0x000000ff09097210 */ /* 0x000fce0007ffe1ff */
.L_x_6:
[----:B------:R-:W-:-:S05]  /*0300*/  LEA R19, R5, R3, 0x2 ;  /* 0x0000000305137211 */ /* 0x000fca00078e10ff */
[----:B------:R-:W2:Y:S04]  /*0310*/  LDL R21, [R19+0x1c] ;  /* 0x00001c0013157983 */ /* 0x000ea80000100800 */
[----:B------:R-:W3:Y:S04]  /*0320*/  LDL R20, [R19+0x18] ;  /* 0x0000180013147983 */ /* 0x000ee80000100800 */
[----:B------:R-:W4:Y:S04]  /*0330*/  LDL R23, [R19+0x14] ;  /* 0x0000140013177983 */ /* 0x000f280000100800 */
[----:B------:R-:W5:Y:S04]  /*0340*/  LDL R25, [R19+0x10] ;  /* 0x0000100013197983 */ /* 0x000f680000100800 */
[----:B------:R-:W5:Y:S04]  /*0350*/  LDL R27, [R19+0xc] ;  /* 0x00000c00131b7983 */ /* 0x000f680000100800 */
[----:B------:R-:W5:Y:S04]  /*0360*/  LDL R17, [R19+0x8] ;  /* 0x0000080013117983 */ /* 0x000f680000100800 */
[----:B------:R-:W5:Y:S04]  /*0370*/  LDL R16, [R19+0x4] ;  /* 0x0000040013107983 */ /* 0x000f680000100800 */
[----:B------:R-:W5:Y:S04]  /*0380*/  LDL R15, [R19] ;  /* 0x00000000130f7983 */ /* 0x000f680000100800 */
[----:B------:R-:W5:Y:S04]  /*0390*/  LDL R14, [R19+-0x4] ;  /* 0xfffffc00130e7983 */ /* 0x000f680000100800 */
[----:B------:R-:W5:Y:S04]  /*03a0*/  LDL R13, [R19+-0x8] ;  /* 0xfffff800130d7983 */ /* 0x000f680000100800 */
[----:B------:R-:W5:Y:S04]  /*03b0*/  LDL R12, [R19+-0xc] ;  /* 0xfffff400130c7983 */ /* 0x000f680000100800 */
[----:B------:R-:W5:Y:S04]  /*03c0*/  LDL R11, [R19+-0x10] ;  /* 0xfffff000130b7983 */ /* 0x000f680000100800 */
[----:B------:R-:W5:Y:S04]  /*03d0*/  LDL R10, [R19+-0x14] ;  /* 0xffffec00130a7983 */ /* 0x000f680000100800 */
[----:B------:R-:W5:Y:S04]  /*03e0*/  LDL R4, [R19+-0x18] ;  /* 0xffffe80013047983 */ /* 0x000f680000100800 */
[----:B------:R-:W5:Y:S04]  /*03f0*/  LDL R7, [R19+-0x1c] ;  /* 0xffffe40013077983 */ /* 0x000f680000100800 */
[----:B------:R-:W5:Y:S01]  /*0400*/  LDL R18, [R19+-0x20] ;  /* 0xffffe00013127983 */ /* 0x000f620000100800 */
[----:B------:R-:W-:Y:S01]  /*0410*/  VIADD R9, R9, 0x10 ;  /* 0x0000001009097836 */ /* 0x000fe20000000000 */
[----:B------:R-:W-:-:S04]  /*0420*/  IADD3 R5, PT, PT, R5, -0x10, RZ ;  /* 0xfffffff005057810 */ /* 0x000fc80007ffe0ff */
[----:B------:R-:W-:Y:S01]  /*0430*/  ISETP.NE.AND P1, PT, R9, RZ, PT ;  /* 0x000000ff0900720c */ /* 0x000fe20003f25270 */
[----:B--2---:R-:W-:-:S04]  /*0440*/  IMAD R21, R8, 0xa, R21 ;  /* 0x0000000a08157824 */ /* 0x004fc800078e0215 */
[----:B---3--:R-:W-:-:S04]  /*0450*/  IMAD R20, R21, 0xa, R20 ;  /* 0x0000000a15147824 */ /* 0x008fc800078e0214 */
[----:B----4-:R-:W-:-:S04]  /*0460*/  IMAD R20, R20, 0xa, R23 ;  /* 0x0000000a14147824 */ /* 0x010fc800078e0217 */
[----:B-----5:R-:W-:-:S04]  /*0470*/  IMAD R20, R20, 0xa, R25 ;  /* 0x0000000a14147824 */ /* 0x020fc800078e0219 */
[----:B------:R-:W-:-:S04]  /*0480*/  IMAD R20, R20, 0xa, R27 ;  /* 0x0000000a14147824 */ /* 0x000fc800078e021b */
        /* <DEDUP_REMOVED lines=10> */
[----:B------:R-:W-:Y:S01]  /*0530*/  IMAD R8, R7, 0xa, R18 ;  /* 0x0000000a07087824 */ /* 0x000fe200078e0212 */
[----:B------:R-:W-:Y:S06]  /*0540*/  @P1 BRA `(.L_x_6) ;  /* 0xfffffffc006c1947 */ /* 0x000fec000383ffff */
.L_x_5:
[----:B------:R-:W-:Y:S05]  /*0550*/  BSYNC.RECONVERGENT B0 ;  /* 0x0000000000007941 */ /* 0x000fea0003800200 */
.L_x_4:
[----:B------:R-:W-:Y:S04]  /*0560*/  BSSY.RECONVERGENT B0, `(.L_x_7) ;  /* 0x0000034000007945 */ /* 0x000fe80003800200 */
[----:B------:R-:W-:Y:S05]  /*0570*/  @!P0 BRA `(.L_x_8) ;  /* 0x0000000000c88947 */ /* 0x000fea0003800000 */
[----:B------:R-:W-:Y:S01]  /*0580*/  ISETP.GE.U32.AND P0, PT, R22, 0x8, PT ;  /* 0x000000081600780c */ /* 0x000fe20003f06070 */
[----:B------:R-:W-:Y:S01]  /*0590*/  BSSY.RECONVERGENT B1, `(.L_x_9) ;  /* 0x0000016000017945 */ /* 0x000fe20003800200 */
[----:B------:R-:W-:-:S04]  /*05a0*/  LOP3.LUT R10, R2, 0x7, RZ, 0xc0, !PT ;  /* 0x00000007020a7812 */ /* 0x000fc800078ec0ff */
[----:B------:R-:W-:-:S07]  /*05b0*/  ISETP.NE.AND P1, PT, R10, RZ, PT ;  /* 0x000000ff0a00720c */ /* 0x000fce0003f25270 */
[----:B------:R-:W-:Y:S06]  /*05c0*/  @!P0 BRA `(.L_x_10) ;  /* 0x0000000000488947 */ /* 0x000fec0003800000 */
[----:B------:R-:W-:-:S05]  /*05d0*/  LEA R3, R5, R0, 0x2 ;  /* 0x0000000005037211 */ /* 0x000fca00078e10ff */
[----:B------:R-:W2:Y:S04]  /*05e0*/  LDL R7, [R3] ;  /* 0x0000000003077983 */ /* 0x000ea80000100800 */
[----:B------:R-:W3:Y:S04]  /*05f0*/  LDL R4, [R3+-0x4] ;  /* 0xfffffc0003047983 */ /* 0x000ee80000100800 */
[----:B------:R-:W4:Y:S04]  /*0600*/  LDL R9, [R3+-0x8] ;  /* 0xfffff80003097983 */ /* 0x000f280000100800 */
[----:B------:R-:W5:Y:S04]  /*0610*/  LDL R11, [R3+-0xc] ;  /* 0xfffff400030b7983 */ /* 0x000f680000100800 */
[----:B------:R-:W5:Y:S04]  /*0620*/  LDL R13, [R3+-0x10] ;  /* 0xfffff000030d7983 */ /* 0x000f680000100800 */
[----:B------:R-:W5:Y:S04]  /*0630*/  LDL R15, [R3+-0x14] ;  /* 0xffffec00030f7983 */ /* 0x000f680000100800 */
[----:B------:R-:W5:Y:S04]  /*0640*/  LDL R17, [R3+-0x18] ;  /* 0xffffe80003117983 */ /* 0x000f680000100800 */
[----:B------:R-:W5:Y:S01]  /*0650*/  LDL R19, [R3+-0x1c] ;  /* 0xffffe40003137983 */ /* 0x000f620000100800 */
[----:B------:R-:W-:-:S02]  /*0660*/  VIADD R5, R5, 0xfffffff8 ;  /* 0xfffffff805057836 */ /* 0x000fc40000000000 */
[----:B--2---:R-:W-:-:S04]  /*0670*/  IMAD R7, R8, 0xa, R7 ;  /* 0x0000000a08077824 */ /* 0x004fc800078e0207 */
[----:B---3--:R-:W-:-:S04]  /*0680*/  IMAD R4, R7, 0xa, R4 ;  /* 0x0000000a07047824 */ /* 0x008fc800078e0204 */
[----:B----4-:R-:W-:-:S04]  /*0690*/  IMAD R4, R4, 0xa, R9 ;  /* 0x0000000a04047824 */ /* 0x010fc800078e0209 */
[----:B-----5:R-:W-:-:S04]  /*06a0*/  IMAD R4, R4, 0xa, R11 ;  /* 0x0000000a04047824 */ /* 0x020fc800078e020b */
[----:B------:R-:W-:-:S04]  /*06b0*/  IMAD R4, R4, 0xa, R13 ;  /* 0x0000000a04047824 */ /* 0x000fc800078e020d */
[----:B------:R-:W-:-:S04]  /*06c0*/  IMAD R4, R4, 0xa, R15 ;  /* 0x0000000a04047824 */ /* 0x000fc800078e020f */
[----:B------:R-:W-:-:S04]  /*06d0*/  IMAD R4, R4, 0xa, R17 ;  /* 0x0000000a04047824 */ /* 0x000fc800078e0211 */
[----:B------:R-:W-:-:S07]  /*06e0*/  IMAD R8, R4, 0xa, R19 ;  /* 0x0000000a04087824 */ /* 0x000fce00078e0213 */
.L_x_10:
[----:B------:R-:W-:Y:S05]  /*06f0*/  BSYNC.RECONVERGENT B1 ;  /* 0x0000000000017941 */ /* 0x000fea0003800200 */
.L_x_9:
        /* <DEDUP_REMOVED lines=10> */
[----:B------:R-:W5:Y:S01]  /*07a0*/  LDL R11, [R3+-0xc] ;  /* 0xfffff400030b7983 */ /* 0x000f620000100800 */
[----:B------:R-:W-:Y:S01]  /*07b0*/  IADD3 R5, PT, PT, R5, -0x4, RZ ;  /* 0xfffffffc05057810 */ /* 0x000fe20007ffe0ff */
[----:B--2---:R-:W-:-:S04]  /*07c0*/  IMAD R7, R8, 0xa, R7 ;  /* 0x0000000a08077824 */ /* 0x004fc800078e0207 */
[----:B---3--:R-:W-:-:S04]  /*07d0*/  IMAD R4, R7, 0xa, R4 ;  /* 0x0000000a07047824 */ /* 0x008fc800078e0204 */
[----:B----4-:R-:W-:-:S04]  /*07e0*/  IMAD R4, R4, 0xa, R9 ;  /* 0x0000000a04047824 */ /* 0x010fc800078e0209 */
[----:B-----5:R-:W-:-:S07]  /*07f0*/  IMAD R8, R4, 0xa, R11 ;  /* 0x0000000a04087824 */ /* 0x020fce00078e020b */
.L_x_12:
[----:B------:R-:W-:Y:S05]  /*0800*/  BSYNC.RECONVERGENT B1 ;  /* 0x0000000000017941 */ /* 0x000fea0003800200 */
.L_x_11:
[----:B------:R-:W-:Y:S05]  /*0810*/  @!P1 BRA `(.L_x_8) ;  /* 0x0000000000209947 */ /* 0x000fea0003800000 */
[----:B------:R-:W-:-:S07]  /*0820*/  IMAD.MOV R2, RZ, RZ, -R2 ;  /* 0x000000ffff027224 */ /* 0x000fce00078e0a02 */
.L_x_13:
[----:B------:R-:W-:-:S06]  /*0830*/  LEA R3, R5, R0, 0x2 ;  /* 0x0000000005037211 */ /* 0x000fcc00078e10ff */
[----:B------:R-:W2:Y:S01]  /*0840*/  LDL R3, [R3] ;  /* 0x0000000003037983 */ /* 0x000ea20000100800 */
[----:B------:R-:W-:Y:S01]  /*0850*/  IADD3 R2, PT, PT, R2, 0x1, RZ ;  /* 0x0000000102027810 */ /* 0x000fe20007ffe0ff */
[----:B------:R-:W-:-:S03]  /*0860*/  VIADD R5, R5, 0xffffffff ;  /* 0xffffffff05057836 */ /* 0x000fc60000000000 */
[----:B------:R-:W-:Y:S01]  /*0870*/  ISETP.NE.AND P0, PT, R2, RZ, PT ;  /* 0x000000ff0200720c */ /* 0x000fe20003f05270 */
[----:B--2---:R-:W-:-:S12]  /*0880*/  IMAD R8, R8, 0xa, R3 ;  /* 0x0000000a08087824 */ /* 0x004fd800078e0203 */
[----:B------:R-:W-:Y:S05]  /*0890*/  @P0 BRA `(.L_x_13) ;  /* 0xfffffffc00e40947 */ /* 0x000fea000383ffff */
.L_x_8:
[----:B------:R-:W-:Y:S05]  /*08a0*/  BSYNC.RECONVERGENT B0 ;  /* 0x0000000000007941 */ /* 0x000fea0003800200 */
.L_x_7:
[----:B------:R-:W-:Y:S01]  /*08b0*/  MOV R0, 0x0 ;  /* 0x0000000000007802 */ /* 0x000fe20000000f00 */
[----:B------:R0:W-:Y:S01]  /*08c0*/  STL [R1+0x28], R8 ;  /* 0x0000280801007387 */ /* 0x0001e20000100800 */
[----:B------:R-:W1:Y:S01]  /*08d0*/  LDCU.64 UR6, c[0x4][0x8] ;  /* 0x01000100ff0677ac */ /* 0x000e620008000a00 */
[----:B------:R-:W-:Y:S01]  /*08e0*/  IADD3 R6, P0, P1, R1, 0x28, R6 ;  /* 0x0000002801067810 */ /* 0x000fe2000791e006 */
[----:B------:R0:W2:Y:S03]  /*08f0*/  LDC.64 R2, c[0x4][R0] ;  /* 0x0100000000027b82 */ /* 0x0000a60000000a00 */
[----:B------:R-:W-:Y:S02]  /*0900*/  IADD3.X R7, PT, PT, RZ, UR4, RZ, P0, P1 ;  /* 0x00000004ff077c10 */ /* 0x000fe400087e24ff */
[----:B-1----:R-:W-:Y:S02]  /*0910*/  MOV R4, UR6 ;  /* 0x0000000600047c02 */ /* 0x002fe40008000f00 */
[----:B0-----:R-:W-:-:S07]  /*0920*/  MOV R5, UR7 ;  /* 0x0000000700057c02 */ /* 0x001fce0008000f00 */
[----:B------:R-:W-:-:S07]  /*0930*/  LEPC R20, `(.L_x_14) ;  /* 0x000000001014794e */ /* 0x000fce0000000000 */
[----:B--2---:R-:W-:Y:S05]  /*0940*/  CALL.ABS.NOINC R2 ;  /* 0x0000000002007343 */ /* 0x004fea0003c00000 */
.L_x_14:
[----:B------:R-:W-:Y:S05]  /*0950*/  EXIT ;  /* 0x000000000000794d */ /* 0x000fea0003800000 */
.L_x_15:
[----:B------:R-:W-:-:S00]  /*0960*/  BRA `(.L_x_15) ;  /* 0xfffffffc00fc7947 */ /* 0x000fc0000383ffff */
[----:B------:R-:W-:-:S00]  /*0970*/  NOP ;  /* 0x0000000000007918 */ /* 0x000fc00000000000 */
        /* <DEDUP_REMOVED lines=8> */
.L_x_16:


//--------------------- .nv.global.init           --------------------------
	.section	.nv.global.init,"aw",@progbits
.nv.global.init:
	.type		$str,@object
	.size		$str,(.L_0 - $str)
$str:
        /*0000*/ 	.byte	0x25, 0x64, 0x20, 0x20, 0x00
.L_0:


//--------------------- .nv.shared.reserved.0     --------------------------
	.section	.nv.shared.reserved.0,"aw",@nobits
	.weak		__nv_reservedSMEM_offset_0_alias
	.size		__nv_reservedSMEM_offset_0_alias, 0, 64
	.other		__nv_reservedSMEM_offset_0_alias,@"STO_CUDA_RESERVED_SHARED STV_DEFAULT"
__nv_reservedSMEM_offset_0_alias:
	.zero		0
	.zero		64


//--------------------- .nv.constant0._Z10CUDABinaryPcPi --------------------------
	.section	.nv.constant0._Z10CUDABinaryPcPi,"a",@progbits
	.sectionflags	@""
	.align	4
.nv.constant0._Z10CUDABinaryPcPi:
	.zero		912


//--------------------- SYMBOLS --------------------------

	.type		.nv.reservedSmem.offset0,@object
	.size		.nv.reservedSmem.offset0,0x4
	.type		vprintf,@function
